//
// Generated by NVIDIA NVVM Compiler
//
// Compiler Build ID: CL-36424714
// Cuda compilation tools, release 13.0, V13.0.88
// Based on NVVM 20.0.0
//

.version 9.0
.target sm_100
.address_size 64

	// .globl	_Z13RGB2GrayscalePhS_ii

.visible .entry _Z13RGB2GrayscalePhS_ii(
	.param .u64 .ptr .align 1 _Z13RGB2GrayscalePhS_ii_param_0,
	.param .u64 .ptr .align 1 _Z13RGB2GrayscalePhS_ii_param_1,
	.param .u32 _Z13RGB2GrayscalePhS_ii_param_2,
	.param .u32 _Z13RGB2GrayscalePhS_ii_param_3
)
{
	.reg .pred 	%p<11>;
	.reg .b16 	%rs<22>;
	.reg .b32 	%r<62>;
	.reg .b32 	%f<43>;
	.reg .b64 	%rd<33>;

	ld.param.u64 	%rd3, [_Z13RGB2GrayscalePhS_ii_param_0];
	ld.param.u64 	%rd4, [_Z13RGB2GrayscalePhS_ii_param_1];
	ld.param.u32 	%r19, [_Z13RGB2GrayscalePhS_ii_param_2];
	ld.param.u32 	%r21, [_Z13RGB2GrayscalePhS_ii_param_3];
	cvta.to.global.u64 	%rd1, %rd4;
	cvta.to.global.u64 	%rd2, %rd3;
	mov.u32 	%r22, %ctaid.x;
	mov.u32 	%r1, %ntid.x;
	mov.u32 	%r23, %tid.x;
	mad.lo.s32 	%r59, %r22, %r1, %r23;
	mov.u32 	%r24, %ctaid.y;
	mov.u32 	%r25, %ntid.y;
	mov.u32 	%r26, %tid.y;
	mad.lo.s32 	%r27, %r24, %r25, %r26;
	mov.u32 	%r28, %nctaid.y;
	mul.lo.s32 	%r4, %r28, %r25;
	setp.ge.s32 	%p1, %r59, %r19;
	setp.ge.s32 	%p2, %r27, %r21;
	or.pred  	%p3, %p1, %p2;
	@%p3 bra 	$L__BB0_9;
	add.s32 	%r5, %r27, %r4;
	max.u32 	%r29, %r21, %r5;
	setp.lt.u32 	%p4, %r5, %r21;
	selp.u32 	%r30, 1, 0, %p4;
	add.s32 	%r31, %r5, %r30;
	sub.s32 	%r32, %r29, %r31;
	div.u32 	%r33, %r32, %r4;
	add.s32 	%r6, %r33, %r30;
	and.b32  	%r7, %r6, 3;
	mul.lo.s32 	%r8, %r27, %r19;
	mul.lo.s32 	%r9, %r5, %r19;
	add.s32 	%r10, %r5, %r4;
	mul.lo.s32 	%r11, %r10, %r19;
	add.s32 	%r12, %r10, %r4;
	mov.u32 	%r34, %nctaid.x;
	mul.lo.s32 	%r13, %r34, %r1;
$L__BB0_2:
	setp.eq.s32 	%p5, %r7, 3;
	mov.u32 	%r60, %r27;
	@%p5 bra 	$L__BB0_6;
	setp.eq.s32 	%p6, %r7, 0;
	add.s32 	%r35, %r8, %r59;
	mul.lo.s32 	%r36, %r35, 3;
	cvt.s64.s32 	%rd5, %r36;
	add.s64 	%rd6, %rd2, %rd5;
	ld.global.u8 	%rs1, [%rd6];
	ld.global.u8 	%rs2, [%rd6+1];
	ld.global.u8 	%rs3, [%rd6+2];
	cvt.rn.f32.u16 	%f1, %rs1;
	cvt.rn.f32.u16 	%f2, %rs2;
	mul.f32 	%f3, %f2, 0f3F35C28F;
	fma.rn.f32 	%f4, %f1, 0f3E570A3D, %f3;
	cvt.rn.f32.u16 	%f5, %rs3;
	fma.rn.f32 	%f6, %f5, 0f3D8F5C29, %f4;
	cvt.rzi.u32.f32 	%r37, %f6;
	cvt.s64.s32 	%rd7, %r35;
	add.s64 	%rd8, %rd1, %rd7;
	st.global.u8 	[%rd8], %r37;
	mov.u32 	%r60, %r5;
	@%p6 bra 	$L__BB0_6;
	setp.eq.s32 	%p7, %r7, 1;
	add.s32 	%r38, %r9, %r59;
	mul.lo.s32 	%r39, %r38, 3;
	cvt.s64.s32 	%rd9, %r39;
	add.s64 	%rd10, %rd2, %rd9;
	ld.global.u8 	%rs4, [%rd10];
	ld.global.u8 	%rs5, [%rd10+1];
	ld.global.u8 	%rs6, [%rd10+2];
	cvt.rn.f32.u16 	%f7, %rs4;
	cvt.rn.f32.u16 	%f8, %rs5;
	mul.f32 	%f9, %f8, 0f3F35C28F;
	fma.rn.f32 	%f10, %f7, 0f3E570A3D, %f9;
	cvt.rn.f32.u16 	%f11, %rs6;
	fma.rn.f32 	%f12, %f11, 0f3D8F5C29, %f10;
	cvt.rzi.u32.f32 	%r40, %f12;
	cvt.s64.s32 	%rd11, %r38;
	add.s64 	%rd12, %rd1, %rd11;
	st.global.u8 	[%rd12], %r40;
	mov.u32 	%r60, %r10;
	@%p7 bra 	$L__BB0_6;
	add.s32 	%r41, %r11, %r59;
	mul.lo.s32 	%r42, %r41, 3;
	cvt.s64.s32 	%rd13, %r42;
	add.s64 	%rd14, %rd2, %rd13;
	ld.global.u8 	%rs7, [%rd14];
	ld.global.u8 	%rs8, [%rd14+1];
	ld.global.u8 	%rs9, [%rd14+2];
	cvt.rn.f32.u16 	%f13, %rs7;
	cvt.rn.f32.u16 	%f14, %rs8;
	mul.f32 	%f15, %f14, 0f3F35C28F;
	fma.rn.f32 	%f16, %f13, 0f3E570A3D, %f15;
	cvt.rn.f32.u16 	%f17, %rs9;
	fma.rn.f32 	%f18, %f17, 0f3D8F5C29, %f16;
	cvt.rzi.u32.f32 	%r43, %f18;
	cvt.s64.s32 	%rd15, %r41;
	add.s64 	%rd16, %rd1, %rd15;
	st.global.u8 	[%rd16], %r43;
	mov.u32 	%r60, %r12;
$L__BB0_6:
	setp.lt.u32 	%p8, %r6, 3;
	@%p8 bra 	$L__BB0_8;
$L__BB0_7:
	mad.lo.s32 	%r44, %r60, %r19, %r59;
	mul.lo.s32 	%r45, %r44, 3;
	cvt.s64.s32 	%rd17, %r45;
	add.s64 	%rd18, %rd2, %rd17;
	ld.global.u8 	%rs10, [%rd18];
	ld.global.u8 	%rs11, [%rd18+1];
	ld.global.u8 	%rs12, [%rd18+2];
	cvt.rn.f32.u16 	%f19, %rs10;
	cvt.rn.f32.u16 	%f20, %rs11;
	mul.f32 	%f21, %f20, 0f3F35C28F;
	fma.rn.f32 	%f22, %f19, 0f3E570A3D, %f21;
	cvt.rn.f32.u16 	%f23, %rs12;
	fma.rn.f32 	%f24, %f23, 0f3D8F5C29, %f22;
	cvt.rzi.u32.f32 	%r46, %f24;
	cvt.s64.s32 	%rd19, %r44;
	add.s64 	%rd20, %rd1, %rd19;
	st.global.u8 	[%rd20], %r46;
	add.s32 	%r47, %r60, %r4;
	mad.lo.s32 	%r48, %r47, %r19, %r59;
	mul.lo.s32 	%r49, %r48, 3;
	cvt.s64.s32 	%rd21, %r49;
	add.s64 	%rd22, %rd2, %rd21;
	ld.global.u8 	%rs13, [%rd22];
	ld.global.u8 	%rs14, [%rd22+1];
	ld.global.u8 	%rs15, [%rd22+2];
	cvt.rn.f32.u16 	%f25, %rs13;
	cvt.rn.f32.u16 	%f26, %rs14;
	mul.f32 	%f27, %f26, 0f3F35C28F;
	fma.rn.f32 	%f28, %f25, 0f3E570A3D, %f27;
	cvt.rn.f32.u16 	%f29, %rs15;
	fma.rn.f32 	%f30, %f29, 0f3D8F5C29, %f28;
	cvt.rzi.u32.f32 	%r50, %f30;
	cvt.s64.s32 	%rd23, %r48;
	add.s64 	%rd24, %rd1, %rd23;
	st.global.u8 	[%rd24], %r50;
	add.s32 	%r51, %r47, %r4;
	mad.lo.s32 	%r52, %r51, %r19, %r59;
	mul.lo.s32 	%r53, %r52, 3;
	cvt.s64.s32 	%rd25, %r53;
	add.s64 	%rd26, %rd2, %rd25;
	ld.global.u8 	%rs16, [%rd26];
	ld.global.u8 	%rs17, [%rd26+1];
	ld.global.u8 	%rs18, [%rd26+2];
	cvt.rn.f32.u16 	%f31, %rs16;
	cvt.rn.f32.u16 	%f32, %rs17;
	mul.f32 	%f33, %f32, 0f3F35C28F;
	fma.rn.f32 	%f34, %f31, 0f3E570A3D, %f33;
	cvt.rn.f32.u16 	%f35, %rs18;
	fma.rn.f32 	%f36, %f35, 0f3D8F5C29, %f34;
	cvt.rzi.u32.f32 	%r54, %f36;
	cvt.s64.s32 	%rd27, %r52;
	add.s64 	%rd28, %rd1, %rd27;
	st.global.u8 	[%rd28], %r54;
	add.s32 	%r55, %r51, %r4;
	mad.lo.s32 	%r56, %r55, %r19, %r59;
	mul.lo.s32 	%r57, %r56, 3;
	cvt.s64.s32 	%rd29, %r57;
	add.s64 	%rd30, %rd2, %rd29;
	ld.global.u8 	%rs19, [%rd30];
	ld.global.u8 	%rs20, [%rd30+1];
	ld.global.u8 	%rs21, [%rd30+2];
	cvt.rn.f32.u16 	%f37, %rs19;
	cvt.rn.f32.u16 	%f38, %rs20;
	mul.f32 	%f39, %f38, 0f3F35C28F;
	fma.rn.f32 	%f40, %f37, 0f3E570A3D, %f39;
	cvt.rn.f32.u16 	%f41, %rs21;
	fma.rn.f32 	%f42, %f41, 0f3D8F5C29, %f40;
	cvt.rzi.u32.f32 	%r58, %f42;
	cvt.s64.s32 	%rd31, %r56;
	add.s64 	%rd32, %rd1, %rd31;
	st.global.u8 	[%rd32], %r58;
	add.s32 	%r60, %r55, %r4;
	setp.lt.s32 	%p9, %r60, %r21;
	@%p9 bra 	$L__BB0_7;
$L__BB0_8:
	add.s32 	%r59, %r59, %r13;
	setp.lt.s32 	%p10, %r59, %r19;
	@%p10 bra 	$L__BB0_2;
$L__BB0_9:
	ret;

}


// ===== COMPILED SASS (sm_100) =====

	.target	sm_100

	.elftype	@"ET_EXEC"


//--------------------- .note.nv.tkinfo           --------------------------
	.section	.note.nv.tkinfo,"",@"SHT_NOTE"
	.sectionflags	@"SHF_NOTE_NV_TKINFO"
	.tkinfo
        /*0018*/ 	.word	0x00000002
        /*0030*/ 	.string	""
        /*0030*/ 	.string	"ptxas"
        /*0030*/ 	.string	"Cuda compilation tools, release 13.0, V13.0.88"
        /*0030*/ 	.string	"Build cuda_13.0.r13.0/compiler.36424714_0"
        /*0030*/ 	.string	"-arch sm_100 -m 64 "



//--------------------- .note.nv.cuinfo           --------------------------
	.section	.note.nv.cuinfo,"",@"SHT_NOTE"
	.sectionflags	@"SHF_NOTE_NV_CUINFO"
        /*0018*/ 	.short	0x0002
        /*001a*/ 	.short	0x0064
        /*001c*/ 	.short	0x0082
	.zero		2


//--------------------- .nv.info                  --------------------------
	.section	.nv.info,"",@"SHT_CUDA_INFO"
	.align	4


	//----- nvinfo : EIATTR_REGCOUNT
	.align		4
        /*0000*/ 	.byte	0x04, 0x2f
        /*0002*/ 	.short	(.L_1 - .L_0)
	.align		4
.L_0:
        /*0004*/ 	.word	index@(_Z13RGB2GrayscalePhS_ii)
        /*0008*/ 	.word	0x00000018


	//----- nvinfo : EIATTR_FRAME_SIZE
	.align		4
.L_1:
        /*000c*/ 	.byte	0x04, 0x11
        /*000e*/ 	.short	(.L_3 - .L_2)
	.align		4
.L_2:
        /*0010*/ 	.word	index@(_Z13RGB2GrayscalePhS_ii)
        /*0014*/ 	.word	0x00000000


	//----- nvinfo : EIATTR_MIN_STACK_SIZE
	.align		4
.L_3:
        /*0018*/ 	.byte	0x04, 0x12
        /*001a*/ 	.short	(.L_5 - .L_4)
	.align		4
.L_4:
        /*001c*/ 	.word	index@(_Z13RGB2GrayscalePhS_ii)
        /*0020*/ 	.word	0x00000000
.L_5:


//--------------------- .nv.compat                --------------------------
	.section	.nv.compat,"",@"SHT_CUDA_COMPAT_INFO"
	.align	4
        /*0000*/ 	.byte	0x02, 0x09, 0x00, 0x00, 0x02, 0x02, 0x01, 0x00, 0x02, 0x05, 0x05, 0x00, 0x03, 0x07, 0x01, 0x01
        /*0010*/ 	.byte	0x02, 0x03, 0x00, 0x00, 0x02, 0x06, 0x01, 0x00, 0x04, 0x0b, 0x08, 0x00, 0x09, 0x00, 0x00, 0x00
        /*0020*/ 	.byte	0x00, 0x00, 0x00, 0x00


//--------------------- .nv.info._Z13RGB2GrayscalePhS_ii --------------------------
	.section	.nv.info._Z13RGB2GrayscalePhS_ii,"",@"SHT_CUDA_INFO"
	.sectionflags	@""
	.align	4


	//----- nvinfo : EIATTR_CUDA_API_VERSION
	.align		4
        /*0000*/ 	.byte	0x04, 0x37
        /*0002*/ 	.short	(.L_7 - .L_6)
.L_6:
        /*0004*/ 	.word	0x00000082


	//----- nvinfo : EIATTR_KPARAM_INFO
	.align		4
.L_7:
        /*0008*/ 	.byte	0x04, 0x17
        /*000a*/ 	.short	(.L_9 - .L_8)
.L_8:
        /*000c*/ 	.word	0x00000000
        /*0010*/ 	.short	0x0003
        /*0012*/ 	.short	0x0014
        /*0014*/ 	.byte	0x00, 0xf0, 0x11, 0x00


	//----- nvinfo : EIATTR_KPARAM_INFO
	.align		4
.L_9:
        /*0018*/ 	.byte	0x04, 0x17
        /*001a*/ 	.short	(.L_11 - .L_10)
.L_10:
        /*001c*/ 	.word	0x00000000
        /*0020*/ 	.short	0x0002
        /*0022*/ 	.short	0x0010
        /*0024*/ 	.byte	0x00, 0xf0, 0x11, 0x00


	//----- nvinfo : EIATTR_KPARAM_INFO
	.align		4
.L_11:
        /*0028*/ 	.byte	0x04, 0x17
        /*002a*/ 	.short	(.L_13 - .L_12)
.L_12:
        /*002c*/ 	.word	0x00000000
        /*0030*/ 	.short	0x0001
        /*0032*/ 	.short	0x0008
        /*0034*/ 	.byte	0x00, 0xf5, 0x21, 0x00


	//----- nvinfo : EIATTR_KPARAM_INFO
	.align		4
.L_13:
        /*0038*/ 	.byte	0x04, 0x17
        /*003a*/ 	.short	(.L_15 - .L_14)
.L_14:
        /*003c*/ 	.word	0x00000000
        /*0040*/ 	.short	0x0000
        /*0042*/ 	.short	0x0000
        /*0044*/ 	.byte	0x00, 0xf5, 0x21, 0x00


	//----- nvinfo : EIATTR_SPARSE_MMA_MASK
	.align		4
.L_15:
        /*0048*/ 	.byte	0x03, 0x50
        /*004a*/ 	.short	0x0000


	//----- nvinfo : EIATTR_MAXREG_COUNT
	.align		4
        /*004c*/ 	.byte	0x03, 0x1b
        /*004e*/ 	.short	0x00ff


	//----- nvinfo : EIATTR_MERCURY_ISA_VERSION
	.align		4
        /*0050*/ 	.byte	0x03, 0x5f
        /*0052*/ 	.short	0x0101


	//----- nvinfo : EIATTR_VRC_CTA_INIT_COUNT
	.align		4
        /*0054*/ 	.byte	0x02, 0x4a
	.zero		1
	.zero		1


	//----- nvinfo : EIATTR_EXIT_INSTR_OFFSETS
	.align		4
        /*0058*/ 	.byte	0x04, 0x1c
        /*005a*/ 	.short	(.L_17 - .L_16)


	//   ....[0]....
.L_16:
        /*005c*/ 	.word	0x000000e0


	//   ....[1]....
        /*0060*/ 	.word	0x00000c30


	//----- nvinfo : EIATTR_CRS_STACK_SIZE
	.align		4
.L_17:
        /*0064*/ 	.byte	0x04, 0x1e
        /*0066*/ 	.short	(.L_19 - .L_18)
.L_18:
        /*0068*/ 	.word	0x00000000


	//----- nvinfo : EIATTR_CBANK_PARAM_SIZE
	.align		4
.L_19:
        /*006c*/ 	.byte	0x03, 0x19
        /*006e*/ 	.short	0x0018


	//----- nvinfo : EIATTR_PARAM_CBANK
	.align		4
        /*0070*/ 	.byte	0x04, 0x0a
        /*0072*/ 	.short	(.L_21 - .L_20)
	.align		4
.L_20:
        /*0074*/ 	.word	index@(.nv.constant0._Z13RGB2GrayscalePhS_ii)
        /*0078*/ 	.short	0x0380
        /*007a*/ 	.short	0x0018


	//----- nvinfo : EIATTR_SW_WAR
	.align		4
.L_21:
        /*007c*/ 	.byte	0x04, 0x36
        /*007e*/ 	.short	(.L_23 - .L_22)
.L_22:
        /*0080*/ 	.word	0x00000008
.L_23:


//--------------------- .nv.callgraph             --------------------------
	.section	.nv.callgraph,"",@"SHT_CUDA_CALLGRAPH"
	.align	4
	.sectionentsize	8
	.align		4
        /*0000*/ 	.word	0x00000000
	.align		4
        /*0004*/ 	.word	0xffffffff
	.align		4
        /*0008*/ 	.word	0x00000000
	.align		4
        /*000c*/ 	.word	0xfffffffe
	.align		4
        /*0010*/ 	.word	0x00000000
	.align		4
        /*0014*/ 	.word	0xfffffffd
	.align		4
        /*0018*/ 	.word	0x00000000
	.align		4
        /*001c*/ 	.word	0xfffffffc


//--------------------- .text._Z13RGB2GrayscalePhS_ii --------------------------
	.section	.text._Z13RGB2GrayscalePhS_ii,"ax",@progbits
	.align	128
        .global         _Z13RGB2GrayscalePhS_ii
        .type           _Z13RGB2GrayscalePhS_ii,@function
        .size           _Z13RGB2GrayscalePhS_ii,(.L_x_7 - _Z13RGB2GrayscalePhS_ii)
        .other          _Z13RGB2GrayscalePhS_ii,@"STO_CUDA_ENTRY STV_DEFAULT"
_Z13RGB2GrayscalePhS_ii:
.text._Z13RGB2GrayscalePhS_ii:
[----:B------:R-:W-:Y:S01]  /*0000*/  LDC R1, c[0x0][0x37c] ;  /* 0x0000df00ff017b82 */ /* 0x000fe20000000800 */
[----:B------:R-:W0:Y:S07]  /*0010*/  S2R R0, SR_TID.Y ;  /* 0x0000000000007919 */ /* 0x000e2e0000002200 */
[----:B------:R-:W1:Y:S01]  /*0020*/  LDC R10, c[0x0][0x360] ;  /* 0x0000d800ff0a7b82 */ /* 0x000e620000000800 */
[----:B------:R-:W2:Y:S01]  /*0030*/  LDCU.64 UR8, c[0x0][0x390] ;  /* 0x00007200ff0877ac */ /* 0x000ea20008000a00 */
[----:B------:R-:W1:Y:S06]  /*0040*/  S2R R11, SR_TID.X ;  /* 0x00000000000b7919 */ /* 0x000e6c0000002100 */
[----:B------:R-:W0:Y:S08]  /*0050*/  S2UR UR5, SR_CTAID.Y ;  /* 0x00000000000579c3 */ /* 0x000e300000002600 */
[----:B------:R-:W0:Y:S01]  /*0060*/  LDC R7, c[0x0][0x364] ;  /* 0x0000d900ff077b82 */ /* 0x000e220000000800 */
[----:B------:R-:W3:Y:S07]  /*0070*/  LDCU UR6, c[0x0][0x374] ;  /* 0x00006e80ff0677ac */ /* 0x000eee0008000800 */
[----:B------:R-:W1:Y:S01]  /*0080*/  S2UR UR4, SR_CTAID.X ;  /* 0x00000000000479c3 */ /* 0x000e620000002500 */
[----:B0-----:R-:W-:-:S02]  /*0090*/  IMAD R0, R7, UR5, R0 ;  /* 0x0000000507007c24 */ /* 0x001fc4000f8e0200 */
[----:B---3--:R-:W-:-:S03]  /*00a0*/  IMAD R7, R7, UR6, RZ ;  /* 0x0000000607077c24 */ /* 0x008fc6000f8e02ff */
[----:B--2---:R-:W-:Y:S01]  /*00b0*/  ISETP.GE.AND P0, PT, R0, UR9, PT ;  /* 0x0000000900007c0c */ /* 0x004fe2000bf06270 */
[----:B-1----:R-:W-:-:S05]  /*00c0*/  IMAD R11, R10, UR4, R11 ;  /* 0x000000040a0b7c24 */ /* 0x002fca000f8e020b */
[----:B------:R-:W-:-:S13]  /*00d0*/  ISETP.GE.OR P0, PT, R11, UR8, P0 ;  /* 0x000000080b007c0c */ /* 0x000fda0008706670 */
[----:B------:R-:W-:Y:S05]  /*00e0*/  @P0 EXIT ;  /* 0x000000000000094d */ /* 0x000fea0003800000 */
[----:B------:R-:W0:Y:S01]  /*00f0*/  I2F.U32.RP R4, R7 ;  /* 0x0000000700047306 */ /* 0x000e220000209000 */
[--C-:B------:R-:W-:Y:S01]  /*0100*/  IMAD.IADD R6, R0, 0x1, R7.reuse ;  /* 0x0000000100067824 */ /* 0x100fe200078e0207 */
[C---:B------:R-:W-:Y:S01]  /*0110*/  ISETP.NE.U32.AND P2, PT, R7.reuse, RZ, PT ;  /* 0x000000ff0700720c */ /* 0x040fe20003f45070 */
[----:B------:R-:W-:Y:S01]  /*0120*/  IMAD.MOV R13, RZ, RZ, -R7 ;  /* 0x000000ffff0d7224 */ /* 0x000fe200078e0a07 */
[----:B------:R-:W1:Y:S01]  /*0130*/  LDCU UR4, c[0x0][0x370] ;  /* 0x00006e00ff0477ac */ /* 0x000e620008000800 */
[----:B------:R-:W-:Y:S01]  /*0140*/  IMAD.MOV.U32 R2, RZ, RZ, RZ ;  /* 0x000000ffff027224 */ /* 0x000fe200078e00ff */
[C---:B------:R-:W-:Y:S01]  /*0150*/  ISETP.GE.U32.AND P0, PT, R6.reuse, UR9, PT ;  /* 0x0000000906007c0c */ /* 0x040fe2000bf06070 */
[C---:B------:R-:W-:Y:S01]  /*0160*/  IMAD.IADD R8, R7.reuse, 0x1, R6 ;  /* 0x0000000107087824 */ /* 0x040fe200078e0206 */
[----:B------:R-:W-:Y:S01]  /*0170*/  VIMNMX.U32 R5, PT, PT, R6, UR9, !PT ;  /* 0x0000000906057c48 */ /* 0x000fe2000ffe0000 */
[----:B------:R-:W2:Y:S01]  /*0180*/  LDCU.64 UR6, c[0x0][0x358] ;  /* 0x00006b00ff0677ac */ /* 0x000ea20008000a00 */
[----:B------:R-:W-:Y:S01]  /*0190*/  SEL R9, RZ, 0x1, P0 ;  /* 0x00000001ff097807 */ /* 0x000fe20000000000 */
[----:B------:R-:W-:Y:S01]  /*01a0*/  IMAD.IADD R12, R7, 0x1, R8 ;  /* 0x00000001070c7824 */ /* 0x000fe200078e0208 */
[----:B------:R-:W3:Y:S01]  /*01b0*/  LDCU.64 UR8, c[0x0][0x390] ;  /* 0x00007200ff0877ac */ /* 0x000ee20008000a00 */
[----:B0-----:R-:W0:Y:S01]  /*01c0*/  MUFU.RCP R4, R4 ;  /* 0x0000000400047308 */ /* 0x001e220000001000 */
[----:B------:R-:W4:Y:S01]  /*01d0*/  LDCU.128 UR12, c[0x0][0x380] ;  /* 0x00007000ff0c77ac */ /* 0x000f220008000c00 */
[----:B-1----:R-:W-:-:S02]  /*01e0*/  IMAD R10, R10, UR4, RZ ;  /* 0x000000040a0a7c24 */ /* 0x002fc4000f8e02ff */
[----:B0-----:R-:W-:-:S06]  /*01f0*/  VIADD R3, R4, 0xffffffe ;  /* 0x0ffffffe04037836 */ /* 0x001fcc0000000000 */
[----:B------:R-:W0:Y:S02]  /*0200*/  F2I.FTZ.U32.TRUNC.NTZ R3, R3 ;  /* 0x0000000300037305 */ /* 0x000e24000021f000 */
[----:B0-----:R-:W-:-:S04]  /*0210*/  IMAD R13, R13, R3, RZ ;  /* 0x000000030d0d7224 */ /* 0x001fc800078e02ff */
[----:B------:R-:W-:Y:S01]  /*0220*/  IMAD.HI.U32 R13, R3, R13, R2 ;  /* 0x0000000d030d7227 */ /* 0x000fe200078e0002 */
[----:B------:R-:W-:-:S05]  /*0230*/  IADD3 R2, PT, PT, R5, -R6, -R9 ;  /* 0x8000000605027210 */ /* 0x000fca0007ffe809 */
[----:B------:R-:W-:-:S04]  /*0240*/  IMAD.HI.U32 R4, R13, R2, RZ ;  /* 0x000000020d047227 */ /* 0x000fc800078e00ff */
[----:B------:R-:W-:-:S04]  /*0250*/  IMAD.MOV R3, RZ, RZ, -R4 ;  /* 0x000000ffff037224 */ /* 0x000fc800078e0a04 */
[----:B------:R-:W-:-:S05]  /*0260*/  IMAD R2, R7, R3, R2 ;  /* 0x0000000307027224 */ /* 0x000fca00078e0202 */
[----:B------:R-:W-:-:S13]  /*0270*/  ISETP.GE.U32.AND P0, PT, R2, R7, PT ;  /* 0x000000070200720c */ /* 0x000fda0003f06070 */
[----:B------:R-:W-:Y:S02]  /*0280*/  @P0 IMAD.IADD R2, R2, 0x1, -R7 ;  /* 0x0000000102020824 */ /* 0x000fe400078e0a07 */
[----:B------:R-:W-:-:S03]  /*0290*/  @P0 VIADD R4, R4, 0x1 ;  /* 0x0000000104040836 */ /* 0x000fc60000000000 */
[----:B------:R-:W-:-:S13]  /*02a0*/  ISETP.GE.U32.AND P1, PT, R2, R7, PT ;  /* 0x000000070200720c */ /* 0x000fda0003f26070 */
[----:B------:R-:W-:Y:S01]  /*02b0*/  @P1 VIADD R4, R4, 0x1 ;  /* 0x0000000104041836 */ /* 0x000fe20000000000 */
[----:B------:R-:W-:-:S05]  /*02c0*/  @!P2 LOP3.LUT R4, RZ, R7, RZ, 0x33, !PT ;  /* 0x00000007ff04a212 */ /* 0x000fca00078e33ff */
[----:B------:R-:W-:-:S05]  /*02d0*/  IMAD.IADD R9, R9, 0x1, R4 ;  /* 0x0000000109097824 */ /* 0x000fca00078e0204 */
[----:B--234-:R-:W-:-:S07]  /*02e0*/  LOP3.LUT R17, R9, 0x3, RZ, 0xc0, !PT ;  /* 0x0000000309117812 */ /* 0x01cfce00078ec0ff */
.L_x_5:
[----:B------:R-:W-:Y:S01]  /*02f0*/  ISETP.NE.AND P0, PT, R17, 0x3, PT ;  /* 0x000000031100780c */ /* 0x000fe20003f05270 */
[----:B------:R-:W-:Y:S01]  /*0300*/  BSSY.RECONVERGENT B0, `(.L_x_0) ;  /* 0x0000040000007945 */ /* 0x000fe20003800200 */
[----:B------:R-:W-:-:S11]  /*0310*/  IMAD.MOV.U32 R16, RZ, RZ, R0 ;  /* 0x000000ffff107224 */ /* 0x000fd600078e0000 */
[----:B0123--:R-:W-:Y:S05]  /*0320*/  @!P0 BRA `(.L_x_1) ;  /* 0x0000000000f48947 */ /* 0x00ffea0003800000 */
[----:B------:R-:W0:Y:S08]  /*0330*/  LDC R13, c[0x0][0x390] ;  /* 0x0000e400ff0d7b82 */ /* 0x000e300000000800 */
[----:B------:R-:W1:Y:S01]  /*0340*/  LDC.64 R2, c[0x0][0x380] ;  /* 0x0000e000ff027b82 */ /* 0x000e620000000a00 */
[----:B0-----:R-:W-:-:S04]  /*0350*/  IMAD R16, R0, R13, R11 ;  /* 0x0000000d00107224 */ /* 0x001fc800078e020b */
[----:B------:R-:W-:-:S05]  /*0360*/  IMAD R4, R16, 0x3, RZ ;  /* 0x0000000310047824 */ /* 0x000fca00078e02ff */
[----:B-1----:R-:W-:-:S04]  /*0370*/  IADD3 R14, P0, PT, R4, R2, RZ ;  /* 0x00000002040e7210 */ /* 0x002fc80007f1e0ff */
[----:B------:R-:W-:Y:S02]  /*0380*/  LEA.HI.X.SX32 R15, R4, R3, 0x1, P0 ;  /* 0x00000003040f7211 */ /* 0x000fe400000f0eff */
[----:B------:R-:W0:Y:S03]  /*0390*/  LDC.64 R4, c[0x0][0x388] ;  /* 0x0000e200ff047b82 */ /* 0x000e260000000a00 */
[----:B------:R-:W2:Y:S04]  /*03a0*/  LDG.E.U8 R19, desc[UR6][R14.64+0x1] ;  /* 0x000001060e137981 */ /* 0x000ea8000c1e1100 */
[----:B------:R-:W3:Y:S04]  /*03b0*/  LDG.E.U8 R18, desc[UR6][R14.64] ;  /* 0x000000060e127981 */ /* 0x000ee8000c1e1100 */
[----:B------:R-:W4:Y:S01]  /*03c0*/  LDG.E.U8 R20, desc[UR6][R14.64+0x2] ;  /* 0x000002060e147981 */ /* 0x000f22000c1e1100 */
[----:B--2---:R-:W-:-:S02]  /*03d0*/  I2FP.F32.U32 R19, R19 ;  /* 0x0000001300137245 */ /* 0x004fc40000201000 */
[----:B---3--:R-:W-:-:S03]  /*03e0*/  I2FP.F32.U32 R18, R18 ;  /* 0x0000001200127245 */ /* 0x008fc60000201000 */
[----:B------:R-:W-:Y:S01]  /*03f0*/  FMUL R19, R19, 0.70999997854232788086 ;  /* 0x3f35c28f13137820 */ /* 0x000fe20000400000 */
[----:B----4-:R-:W-:-:S03]  /*0400*/  I2FP.F32.U32 R21, R20 ;  /* 0x0000001400157245 */ /* 0x010fc60000201000 */
[----:B------:R-:W-:-:S04]  /*0410*/  FFMA R18, R18, 0.20999999344348907471, R19 ;  /* 0x3e570a3d12127823 */ /* 0x000fc80000000013 */
[----:B------:R-:W-:Y:S01]  /*0420*/  FFMA R21, R21, 0.070000000298023223877, R18 ;  /* 0x3d8f5c2915157823 */ /* 0x000fe20000000012 */
[----:B0-----:R-:W-:-:S04]  /*0430*/  IADD3 R18, P0, PT, R16, R4, RZ ;  /* 0x0000000410127210 */ /* 0x001fc80007f1e0ff */
[----:B------:R-:W-:Y:S01]  /*0440*/  LEA.HI.X.SX32 R19, R16, R5, 0x1, P0 ;  /* 0x0000000510137211 */ /* 0x000fe200000f0eff */
[----:B------:R-:W0:Y:S01]  /*0450*/  F2I.U32.TRUNC.NTZ R21, R21 ;  /* 0x0000001500157305 */ /* 0x000e22000020f000 */
[----:B------:R-:W-:Y:S01]  /*0460*/  ISETP.NE.AND P0, PT, R17, RZ, PT ;  /* 0x000000ff1100720c */ /* 0x000fe20003f05270 */
[----:B------:R-:W-:Y:S02]  /*0470*/  IMAD.MOV.U32 R16, RZ, RZ, R6 ;  /* 0x000000ffff107224 */ /* 0x000fe400078e0006 */
[----:B0-----:R0:W-:Y:S10]  /*0480*/  STG.E.U8 desc[UR6][R18.64], R21 ;  /* 0x0000001512007986 */ /* 0x0011f4000c101106 */
[----:B------:R-:W-:Y:S05]  /*0490*/  @!P0 BRA `(.L_x_1) ;  /* 0x0000000000988947 */ /* 0x000fea0003800000 */
[----:B------:R-:W-:-:S04]  /*04a0*/  IMAD R16, R6, R13, R11 ;  /* 0x0000000d06107224 */ /* 0x000fc800078e020b */
[----:B------:R-:W-:-:S05]  /*04b0*/  IMAD R15, R16, 0x3, RZ ;  /* 0x00000003100f7824 */ /* 0x000fca00078e02ff */
[----:B------:R-:W-:-:S04]  /*04c0*/  IADD3 R14, P0, PT, R15, R2, RZ ;  /* 0x000000020f0e7210 */ /* 0x000fc80007f1e0ff */
[----:B------:R-:W-:-:S05]  /*04d0*/  LEA.HI.X.SX32 R15, R15, R3, 0x1, P0 ;  /* 0x000000030f0f7211 */ /* 0x000fca00000f0eff */
[----:B0-----:R-:W2:Y:S04]  /*04e0*/  LDG.E.U8 R19, desc[UR6][R14.64+0x1] ;  /* 0x000001060e137981 */ /* 0x001ea8000c1e1100 */
[----:B------:R-:W3:Y:S04]  /*04f0*/  LDG.E.U8 R18, desc[UR6][R14.64] ;  /* 0x000000060e127981 */ /* 0x000ee8000c1e1100 */
[----:B------:R-:W4:Y:S01]  /*0500*/  LDG.E.U8 R20, desc[UR6][R14.64+0x2] ;  /* 0x000002060e147981 */ /* 0x000f22000c1e1100 */
[----:B--2---:R-:W-:Y:S02]  /*0510*/  I2FP.F32.U32 R19, R19 ;  /* 0x0000001300137245 */ /* 0x004fe40000201000 */
[----:B---3--:R-:W-:-:S03]  /*0520*/  I2FP.F32.U32 R18, R18 ;  /* 0x0000001200127245 */ /* 0x008fc60000201000 */
[----:B------:R-:W-:Y:S01]  /*0530*/  FMUL R19, R19, 0.70999997854232788086 ;  /* 0x3f35c28f13137820 */ /* 0x000fe20000400000 */
[----:B----4-:R-:W-:-:S03]  /*0540*/  I2FP.F32.U32 R21, R20 ;  /* 0x0000001400157245 */ /* 0x010fc60000201000 */
[----:B------:R-:W-:-:S04]  /*0550*/  FFMA R18, R18, 0.20999999344348907471, R19 ;  /* 0x3e570a3d12127823 */ /* 0x000fc80000000013 */
[----:B------:R-:W-:Y:S01]  /*0560*/  FFMA R21, R21, 0.070000000298023223877, R18 ;  /* 0x3d8f5c2915157823 */ /* 0x000fe20000000012 */
[----:B------:R-:W-:-:S04]  /*0570*/  IADD3 R18, P0, PT, R16, R4, RZ ;  /* 0x0000000410127210 */ /* 0x000fc80007f1e0ff */
[----:B------:R-:W-:Y:S01]  /*0580*/  LEA.HI.X.SX32 R19, R16, R5, 0x1, P0 ;  /* 0x0000000510137211 */ /* 0x000fe200000f0eff */
[----:B------:R-:W0:Y:S01]  /*0590*/  F2I.U32.TRUNC.NTZ R21, R21 ;  /* 0x0000001500157305 */ /* 0x000e22000020f000 */
[----:B------:R-:W-:Y:S01]  /*05a0*/  ISETP.NE.AND P0, PT, R17, 0x1, PT ;  /* 0x000000011100780c */ /* 0x000fe20003f05270 */
[----:B------:R-:W-:Y:S02]  /*05b0*/  IMAD.MOV.U32 R16, RZ, RZ, R8 ;  /* 0x000000ffff107224 */ /* 0x000fe400078e0008 */
[----:B0-----:R1:W-:Y:S10]  /*05c0*/  STG.E.U8 desc[UR6][R18.64], R21 ;  /* 0x0000001512007986 */ /* 0x0013f4000c101106 */
[----:B------:R-:W-:Y:S05]  /*05d0*/  @!P0 BRA `(.L_x_1) ;  /* 0x0000000000488947 */ /* 0x000fea0003800000 */
[----:B------:R-:W-:-:S04]  /*05e0*/  IMAD R13, R8, R13, R11 ;  /* 0x0000000d080d7224 */ /* 0x000fc800078e020b */
[----:B------:R-:W-:-:S05]  /*05f0*/  IMAD R14, R13, 0x3, RZ ;  /* 0x000000030d0e7824 */ /* 0x000fca00078e02ff */
[----:B------:R-:W-:-:S04]  /*0600*/  IADD3 R2, P0, PT, R14, R2, RZ ;  /* 0x000000020e027210 */ /* 0x000fc80007f1e0ff */
[----:B------:R-:W-:-:S05]  /*0610*/  LEA.HI.X.SX32 R3, R14, R3, 0x1, P0 ;  /* 0x000000030e037211 */ /* 0x000fca00000f0eff */
[----:B------:R-:W2:Y:S04]  /*0620*/  LDG.E.U8 R15, desc[UR6][R2.64+0x1] ;  /* 0x00000106020f7981 */ /* 0x000ea8000c1e1100 */
[----:B------:R-:W3:Y:S04]  /*0630*/  LDG.E.U8 R14, desc[UR6][R2.64] ;  /* 0x00000006020e7981 */ /* 0x000ee8000c1e1100 */
[----:B------:R-:W1:Y:S01]  /*0640*/  LDG.E.U8 R16, desc[UR6][R2.64+0x2] ;  /* 0x0000020602107981 */ /* 0x000e62000c1e1100 */
[----:B------:R-:W-:-:S04]  /*0650*/  IADD3 R4, P0, PT, R13, R4, RZ ;  /* 0x000000040d047210 */ /* 0x000fc80007f1e0ff */
[----:B------:R-:W-:Y:S02]  /*0660*/  LEA.HI.X.SX32 R5, R13, R5, 0x1, P0 ;  /* 0x000000050d057211 */ /* 0x000fe400000f0eff */
[----:B--2---:R-:W-:Y:S02]  /*0670*/  I2FP.F32.U32 R15, R15 ;  /* 0x0000000f000f7245 */ /* 0x004fe40000201000 */
[----:B---3--:R-:W-:-:S03]  /*0680*/  I2FP.F32.U32 R14, R14 ;  /* 0x0000000e000e7245 */ /* 0x008fc60000201000 */
[----:B------:R-:W-:Y:S01]  /*0690*/  FMUL R15, R15, 0.70999997854232788086 ;  /* 0x3f35c28f0f0f7820 */ /* 0x000fe20000400000 */
[----:B-1----:R-:W-:-:S03]  /*06a0*/  I2FP.F32.U32 R19, R16 ;  /* 0x0000001000137245 */ /* 0x002fc60000201000 */
[----:B------:R-:W-:Y:S01]  /*06b0*/  FFMA R14, R14, 0.20999999344348907471, R15 ;  /* 0x3e570a3d0e0e7823 */ /* 0x000fe2000000000f */
[----:B------:R-:W-:-:S03]  /*06c0*/  IMAD.MOV.U32 R16, RZ, RZ, R12 ;  /* 0x000000ffff107224 */ /* 0x000fc600078e000c */
[----:B------:R-:W-:-:S04]  /*06d0*/  FFMA R14, R19, 0.070000000298023223877, R14 ;  /* 0x3d8f5c29130e7823 */ /* 0x000fc8000000000e */
[----:B------:R-:W0:Y:S02]  /*06e0*/  F2I.U32.TRUNC.NTZ R15, R14 ;  /* 0x0000000e000f7305 */ /* 0x000e24000020f000 */
[----:B0-----:R2:W-:Y:S02]  /*06f0*/  STG.E.U8 desc[UR6][R4.64], R15 ;  /* 0x0000000f04007986 */ /* 0x0015e4000c101106 */
.L_x_1:
[----:B------:R-:W-:Y:S05]  /*0700*/  BSYNC.RECONVERGENT B0 ;  /* 0x0000000000007941 */ /* 0x000fea0003800200 */
.L_x_0:
[----:B------:R-:W-:Y:S01]  /*0710*/  ISETP.GE.U32.AND P0, PT, R9, 0x3, PT ;  /* 0x000000030900780c */ /* 0x000fe20003f06070 */
[----:B------:R-:W-:-:S12]  /*0720*/  BSSY.RECONVERGENT B0, `(.L_x_2) ;  /* 0x000004c000007945 */ /* 0x000fd80003800200 */
[----:B------:R-:W-:Y:S05]  /*0730*/  @!P0 BRA `(.L_x_3) ;  /* 0x0000000400288947 */ /* 0x000fea0003800000 */
.L_x_4:
[----:B01----:R-:W-:-:S04]  /*0740*/  IMAD R18, R16, UR8, R11 ;  /* 0x0000000810127c24 */ /* 0x003fc8000f8e020b */
[----:B---3--:R-:W-:-:S05]  /*0750*/  IMAD R3, R18, 0x3, RZ ;  /* 0x0000000312037824 */ /* 0x008fca00078e02ff */
[----:B------:R-:W-:-:S04]  /*0760*/  IADD3 R2, P0, PT, R3, UR12, RZ ;  /* 0x0000000c03027c10 */ /* 0x000fc8000ff1e0ff */
[----:B------:R-:W-:-:S05]  /*0770*/  LEA.HI.X.SX32 R3, R3, UR13, 0x1, P0 ;  /* 0x0000000d03037c11 */ /* 0x000fca00080f0eff */
[----:B--2---:R-:W2:Y:S04]  /*0780*/  LDG.E.U8 R5, desc[UR6][R2.64+0x1] ;  /* 0x0000010602057981 */ /* 0x004ea8000c1e1100 */
[----:B------:R-:W3:Y:S04]  /*0790*/  LDG.E.U8 R4, desc[UR6][R2.64] ;  /* 0x0000000602047981 */ /* 0x000ee8000c1e1100 */
[----:B------:R0:W4:Y:S01]  /*07a0*/  LDG.E.U8 R13, desc[UR6][R2.64+0x2] ;  /* 0x00000206020d7981 */ /* 0x000122000c1e1100 */
[----:B------:R-:W-:Y:S01]  /*07b0*/  IMAD.IADD R14, R7, 0x1, R16 ;  /* 0x00000001070e7824 */ /* 0x000fe200078e0210 */
[----:B0-----:R-:W-:-:S04]  /*07c0*/  IADD3 R2, P0, PT, R18, UR14, RZ ;  /* 0x0000000e12027c10 */ /* 0x001fc8000ff1e0ff */
[----:B------:R-:W-:Y:S02]  /*07d0*/  LEA.HI.X.SX32 R3, R18, UR15, 0x1, P0 ;  /* 0x0000000f12037c11 */ /* 0x000fe400080f0eff */
[----:B--2---:R-:W-:Y:S02]  /*07e0*/  I2FP.F32.U32 R5, R5 ;  /* 0x0000000500057245 */ /* 0x004fe40000201000 */
[----:B---3--:R-:W-:-:S03]  /*07f0*/  I2FP.F32.U32 R4, R4 ;  /* 0x0000000400047245 */ /* 0x008fc60000201000 */
[----:B------:R-:W-:Y:S01]  /*0800*/  FMUL R5, R5, 0.70999997854232788086 ;  /* 0x3f35c28f05057820 */ /* 0x000fe20000400000 */
[----:B----4-:R-:W-:-:S03]  /*0810*/  I2FP.F32.U32 R15, R13 ;  /* 0x0000000d000f7245 */ /* 0x010fc60000201000 */
[----:B------:R-:W-:Y:S01]  /*0820*/  FFMA R4, R4, 0.20999999344348907471, R5 ;  /* 0x3e570a3d04047823 */ /* 0x000fe20000000005 */
[----:B------:R-:W-:-:S03]  /*0830*/  IMAD R13, R14, UR8, R11 ;  /* 0x000000080e0d7c24 */ /* 0x000fc6000f8e020b */
[----:B------:R-:W-:Y:S01]  /*0840*/  FFMA R15, R15, 0.070000000298023223877, R4 ;  /* 0x3d8f5c290f0f7823 */ /* 0x000fe20000000004 */
[----:B------:R-:W-:-:S05]  /*0850*/  IMAD R5, R13, 0x3, RZ ;  /* 0x000000030d057824 */ /* 0x000fca00078e02ff */
[----:B------:R-:W0:Y:S01]  /*0860*/  F2I.U32.TRUNC.NTZ R15, R15 ;  /* 0x0000000f000f7305 */ /* 0x000e22000020f000 */
[----:B------:R-:W-:-:S04]  /*0870*/  IADD3 R4, P1, PT, R5, UR12, RZ ;  /* 0x0000000c05047c10 */ /* 0x000fc8000ff3e0ff */
[----:B------:R-:W-:Y:S01]  /*0880*/  LEA.HI.X.SX32 R5, R5, UR13, 0x1, P1 ;  /* 0x0000000d05057c11 */ /* 0x000fe200088f0eff */
[----:B0-----:R0:W-:Y:S04]  /*0890*/  STG.E.U8 desc[UR6][R2.64], R15 ;  /* 0x0000000f02007986 */ /* 0x0011e8000c101106 */
[----:B------:R-:W2:Y:S04]  /*08a0*/  LDG.E.U8 R18, desc[UR6][R4.64+0x1] ;  /* 0x0000010604127981 */ /* 0x000ea8000c1e1100 */
[----:B------:R-:W3:Y:S04]  /*08b0*/  LDG.E.U8 R16, desc[UR6][R4.64] ;  /* 0x0000000604107981 */ /* 0x000ee8000c1e1100 */
[----:B------:R-:W4:Y:S01]  /*08c0*/  LDG.E.U8 R19, desc[UR6][R4.64+0x2] ;  /* 0x0000020604137981 */ /* 0x000f22000c1e1100 */
[----:B0-----:R-:W-:-:S04]  /*08d0*/  IADD3 R2, P0, PT, R13, UR14, RZ ;  /* 0x0000000e0d027c10 */ /* 0x001fc8000ff1e0ff */
[----:B------:R-:W-:Y:S02]  /*08e0*/  LEA.HI.X.SX32 R3, R13, UR15, 0x1, P0 ;  /* 0x0000000f0d037c11 */ /* 0x000fe400080f0eff */
[----:B--2---:R-:W-:Y:S02]  /*08f0*/  I2FP.F32.U32 R20, R18 ;  /* 0x0000001200147245 */ /* 0x004fe40000201000 */
[----:B---3--:R-:W-:-:S03]  /*0900*/  I2FP.F32.U32 R18, R16 ;  /* 0x0000001000127245 */ /* 0x008fc60000201000 */
[----:B------:R-:W-:Y:S01]  /*0910*/  FMUL R21, R20, 0.70999997854232788086 ;  /* 0x3f35c28f14157820 */ /* 0x000fe20000400000 */
[----:B------:R-:W-:Y:S01]  /*0920*/  IMAD.IADD R16, R7, 0x1, R14 ;  /* 0x0000000107107824 */ /* 0x000fe200078e020e */
[----:B----4-:R-:W-:Y:S02]  /*0930*/  I2FP.F32.U32 R19, R19 ;  /* 0x0000001300137245 */ /* 0x010fe40000201000 */
[----:B------:R-:W-:Y:S01]  /*0940*/  FFMA R18, R18, 0.20999999344348907471, R21 ;  /* 0x3e570a3d12127823 */ /* 0x000fe20000000015 */
[----:B------:R-:W-:-:S03]  /*0950*/  IMAD R14, R16, UR8, R11 ;  /* 0x00000008100e7c24 */ /* 0x000fc6000f8e020b */
[----:B------:R-:W-:Y:S01]  /*0960*/  FFMA R18, R19, 0.070000000298023223877, R18 ;  /* 0x3d8f5c2913127823 */ /* 0x000fe20000000012 */
[----:B------:R-:W-:-:S03]  /*0970*/  IMAD R19, R14, 0x3, RZ ;  /* 0x000000030e137824 */ /* 0x000fc600078e02ff */
[----:B------:R-:W0:Y:S02]  /*0980*/  F2I.U32.TRUNC.NTZ R15, R18 ;  /* 0x00000012000f7305 */ /* 0x000e24000020f000 */
[----:B------:R-:W-:-:S04]  /*0990*/  IADD3 R4, P1, PT, R19, UR12, RZ ;  /* 0x0000000c13047c10 */ /* 0x000fc8000ff3e0ff */
[----:B------:R-:W-:Y:S01]  /*09a0*/  LEA.HI.X.SX32 R5, R19, UR13, 0x1, P1 ;  /* 0x0000000d13057c11 */ /* 0x000fe200088f0eff */
[----:B0-----:R0:W-:Y:S04]  /*09b0*/  STG.E.U8 desc[UR6][R2.64], R15 ;  /* 0x0000000f02007986 */ /* 0x0011e8000c101106 */
[----:B------:R-:W2:Y:S04]  /*09c0*/  LDG.E.U8 R19, desc[UR6][R4.64+0x1] ;  /* 0x0000010604137981 */ /* 0x000ea8000c1e1100 */
[----:B------:R-:W3:Y:S04]  /*09d0*/  LDG.E.U8 R13, desc[UR6][R4.64] ;  /* 0x00000006040d7981 */ /* 0x000ee8000c1e1100 */
[----:B------:R-:W4:Y:S01]  /*09e0*/  LDG.E.U8 R20, desc[UR6][R4.64+0x2] ;  /* 0x0000020604147981 */ /* 0x000f22000c1e1100 */
        /* <DEDUP_REMOVED lines=18> */
[----:B0-----:R-:W-:Y:S01]  /*0b10*/  IADD3 R2, P0, PT, R13, UR14, RZ ;  /* 0x0000000e0d027c10 */ /* 0x001fe2000ff1e0ff */
[----:B------:R-:W-:-:S03]  /*0b20*/  IMAD.IADD R16, R7, 0x1, R16 ;  /* 0x0000000107107824 */ /* 0x000fc600078e0210 */
[----:B------:R-:W-:Y:S02]  /*0b30*/  LEA.HI.X.SX32 R3, R13, UR15, 0x1, P0 ;  /* 0x0000000f0d037c11 */ /* 0x000fe400080f0eff */
[----:B------:R-:W-:Y:S02]  /*0b40*/  ISETP.GE.AND P0, PT, R16, UR9, PT ;  /* 0x0000000910007c0c */ /* 0x000fe4000bf06270 */
[----:B--2---:R-:W-:Y:S02]  /*0b50*/  I2FP.F32.U32 R19, R19 ;  /* 0x0000001300137245 */ /* 0x004fe40000201000 */
[----:B---3--:R-:W-:-:S03]  /*0b60*/  I2FP.F32.U32 R14, R14 ;  /* 0x0000000e000e7245 */ /* 0x008fc60000201000 */
[----:B------:R-:W-:Y:S01]  /*0b70*/  FMUL R19, R19, 0.70999997854232788086 ;  /* 0x3f35c28f13137820 */ /* 0x000fe20000400000 */
[----:B----4-:R-:W-:-:S03]  /*0b80*/  I2FP.F32.U32 R21, R20 ;  /* 0x0000001400157245 */ /* 0x010fc60000201000 */
[----:B------:R-:W-:-:S04]  /*0b90*/  FFMA R14, R14, 0.20999999344348907471, R19 ;  /* 0x3e570a3d0e0e7823 */ /* 0x000fc80000000013 */
[----:B------:R-:W-:-:S04]  /*0ba0*/  FFMA R14, R21, 0.070000000298023223877, R14 ;  /* 0x3d8f5c29150e7823 */ /* 0x000fc8000000000e */
[----:B------:R-:W0:Y:S02]  /*0bb0*/  F2I.U32.TRUNC.NTZ R19, R14 ;  /* 0x0000000e00137305 */ /* 0x000e24000020f000 */
[----:B0-----:R3:W-:Y:S01]  /*0bc0*/  STG.E.U8 desc[UR6][R2.64], R19 ;  /* 0x0000001302007986 */ /* 0x0017e2000c101106 */
[----:B------:R-:W-:Y:S05]  /*0bd0*/  @!P0 BRA `(.L_x_4) ;  /* 0xfffffff800d88947 */ /* 0x000fea000383ffff */
.L_x_3:
[----:B------:R-:W-:Y:S05]  /*0be0*/  BSYNC.RECONVERGENT B0 ;  /* 0x0000000000007941 */ /* 0x000fea0003800200 */
.L_x_2:
[----:B------:R-:W4:Y:S01]  /*0bf0*/  LDCU UR4, c[0x0][0x390] ;  /* 0x00007200ff0477ac */ /* 0x000f220008000800 */
[----:B------:R-:W-:-:S05]  /*0c00*/  IMAD.IADD R11, R10, 0x1, R11 ;  /* 0x000000010a0b7824 */ /* 0x000fca00078e020b */
[----:B----4-:R-:W-:-:S13]  /*0c10*/  ISETP.GE.AND P0, PT, R11, UR4, PT ;  /* 0x000000040b007c0c */ /* 0x010fda000bf06270 */
[----:B------:R-:W-:Y:S05]  /*0c20*/  @!P0 BRA `(.L_x_5) ;  /* 0xfffffff400b08947 */ /* 0x000fea000383ffff */
[----:B------:R-:W-:Y:S05]  /*0c30*/  EXIT ;  /* 0x000000000000794d */ /* 0x000fea0003800000 */
.L_x_6:
[----:B------:R-:W-:-:S00]  /*0c40*/  BRA `(.L_x_6) ;  /* 0xfffffffc00fc7947 */ /* 0x000fc0000383ffff */
[----:B------:R-:W-:-:S00]  /*0c50*/  NOP ;  /* 0x0000000000007918 */ /* 0x000fc00000000000 */
        /* <DEDUP_REMOVED lines=10> */
.L_x_7:


//--------------------- .nv.shared.reserved.0     --------------------------
	.section	.nv.shared.reserved.0,"aw",@nobits
	.weak		__nv_reservedSMEM_offset_0_alias
	.size		__nv_reservedSMEM_offset_0_alias, 0, 64
	.other		__nv_reservedSMEM_offset_0_alias,@"STO_CUDA_RESERVED_SHARED STV_DEFAULT"
__nv_reservedSMEM_offset_0_alias:
	.zero		0
	.zero		64


//--------------------- .nv.constant0._Z13RGB2GrayscalePhS_ii --------------------------
	.section	.nv.constant0._Z13RGB2GrayscalePhS_ii,"a",@progbits
	.sectionflags	@""
	.align	4
.nv.constant0._Z13RGB2GrayscalePhS_ii:
	.zero		920


//--------------------- SYMBOLS --------------------------

	.type		.nv.reservedSmem.offset0,@object
	.size		.nv.reservedSmem.offset0,0x4
